	.headerflags	@"EF_CUDA_TEXMODE_UNIFIED EF_CUDA_64BIT_ADDRESS EF_CUDA_ACCELERATORS EF_CUDA_SM90 EF_CUDA_VIRTUAL_SM(EF_CUDA_SM90)"
	.elftype	@"ET_EXEC"


//--------------------- .nv.info                  --------------------------
	.section	.nv.info,"",@"SHT_CUDA_INFO"
	.align	4


	//----- nvinfo : EIATTR_REGCOUNT
	.align		4
        /*0000*/ 	.byte	0x04, 0x2f
        /*0002*/ 	.short	(.L_3 - .L_2)
	.align		4
.L_2:
        /*0004*/ 	.word	index@(triton_poi_fused__native_batch_norm_legit_no_training_cat_relu_4)
        /*0008*/ 	.word	0x0000001c


	//----- nvinfo : EIATTR_MIN_STACK_SIZE
	.align		4
.L_3:
        /*000c*/ 	.byte	0x04, 0x12
        /*000e*/ 	.short	(.L_5 - .L_4)
	.align		4
.L_4:
        /*0010*/ 	.word	index@(triton_poi_fused__native_batch_norm_legit_no_training_cat_relu_4)
        /*0014*/ 	.word	0x00000000


	//----- nvinfo : EIATTR_FRAME_SIZE
	.align		4
.L_5:
        /*0018*/ 	.byte	0x04, 0x11
        /*001a*/ 	.short	(.L_7 - .L_6)
	.align		4
.L_6:
        /*001c*/ 	.word	index@(triton_poi_fused__native_batch_norm_legit_no_training_cat_relu_4)
        /*0020*/ 	.word	0x00000000


	//----- nvinfo : EIATTR_MIN_STACK_SIZE
	.align		4
.L_7:
        /*0024*/ 	.byte	0x04, 0x12
        /*0026*/ 	.short	(.L_9 - .L_8)
	.align		4
.L_8:
        /*0028*/ 	.word	index@(triton_poi_fused__native_batch_norm_legit_no_training_cat_relu_4)
        /*002c*/ 	.word	0x00000000
.L_9:


//--------------------- .nv.info.triton_poi_fused__native_batch_norm_legit_no_training_cat_relu_4 --------------------------
	.section	.nv.info.triton_poi_fused__native_batch_norm_legit_no_training_cat_relu_4,"",@"SHT_CUDA_INFO"
	.sectionflags	@""
	.align	4


	//----- nvinfo : EIATTR_CUDA_API_VERSION
	.align		4
        /*0000*/ 	.byte	0x04, 0x37
        /*0002*/ 	.short	(.L_11 - .L_10)
.L_10:
        /*0004*/ 	.word	0x0000007c


	//----- nvinfo : EIATTR_KPARAM_INFO
	.align		4
.L_11:
        /*0008*/ 	.byte	0x04, 0x17
        /*000a*/ 	.short	(.L_13 - .L_12)
.L_12:
        /*000c*/ 	.word	0x00000000
        /*0010*/ 	.short	0x000a
        /*0012*/ 	.short	0x0050
        /*0014*/ 	.byte	0x00, 0xf0, 0x11, 0x00


	//----- nvinfo : EIATTR_KPARAM_INFO
	.align		4
.L_13:
        /*0018*/ 	.byte	0x04, 0x17
        /*001a*/ 	.short	(.L_15 - .L_14)
.L_14:
        /*001c*/ 	.word	0x00000000
        /*0020*/ 	.short	0x0009
        /*0022*/ 	.short	0x0048
        /*0024*/ 	.byte	0x00, 0xf4, 0x21, 0x00


	//----- nvinfo : EIATTR_KPARAM_INFO
	.align		4
.L_15:
        /*0028*/ 	.byte	0x04, 0x17
        /*002a*/ 	.short	(.L_17 - .L_16)
.L_16:
        /*002c*/ 	.word	0x00000000
        /*0030*/ 	.short	0x0008
        /*0032*/ 	.short	0x0040
        /*0034*/ 	.byte	0x00, 0xf4, 0x21, 0x00


	//----- nvinfo : EIATTR_KPARAM_INFO
	.align		4
.L_17:
        /*0038*/ 	.byte	0x04, 0x17
        /*003a*/ 	.short	(.L_19 - .L_18)
.L_18:
        /*003c*/ 	.word	0x00000000
        /*0040*/ 	.short	0x0007
        /*0042*/ 	.short	0x0038
        /*0044*/ 	.byte	0x00, 0xf4, 0x21, 0x00


	//----- nvinfo : EIATTR_KPARAM_INFO
	.align		4
.L_19:
        /*0048*/ 	.byte	0x04, 0x17
        /*004a*/ 	.short	(.L_21 - .L_20)
.L_20:
        /*004c*/ 	.word	0x00000000
        /*0050*/ 	.short	0x0006
        /*0052*/ 	.short	0x0030
        /*0054*/ 	.byte	0x00, 0xf4, 0x21, 0x00


	//----- nvinfo : EIATTR_KPARAM_INFO
	.align		4
.L_21:
        /*0058*/ 	.byte	0x04, 0x17
        /*005a*/ 	.short	(.L_23 - .L_22)
.L_22:
        /*005c*/ 	.word	0x00000000
        /*0060*/ 	.short	0x0005
        /*0062*/ 	.short	0x0028
        /*0064*/ 	.byte	0x00, 0xf4, 0x21, 0x00


	//----- nvinfo : EIATTR_KPARAM_INFO
	.align		4
.L_23:
        /*0068*/ 	.byte	0x04, 0x17
        /*006a*/ 	.short	(.L_25 - .L_24)
.L_24:
        /*006c*/ 	.word	0x00000000
        /*0070*/ 	.short	0x0004
        /*0072*/ 	.short	0x0020
        /*0074*/ 	.byte	0x00, 0xf4, 0x21, 0x00


	//----- nvinfo : EIATTR_KPARAM_INFO
	.align		4
.L_25:
        /*0078*/ 	.byte	0x04, 0x17
        /*007a*/ 	.short	(.L_27 - .L_26)
.L_26:
        /*007c*/ 	.word	0x00000000
        /*0080*/ 	.short	0x0003
        /*0082*/ 	.short	0x0018
        /*0084*/ 	.byte	0x00, 0xf4, 0x21, 0x00


	//----- nvinfo : EIATTR_KPARAM_INFO
	.align		4
.L_27:
        /*0088*/ 	.byte	0x04, 0x17
        /*008a*/ 	.short	(.L_29 - .L_28)
.L_28:
        /*008c*/ 	.word	0x00000000
        /*0090*/ 	.short	0x0002
        /*0092*/ 	.short	0x0010
        /*0094*/ 	.byte	0x00, 0xf4, 0x21, 0x00


	//----- nvinfo : EIATTR_KPARAM_INFO
	.align		4
.L_29:
        /*0098*/ 	.byte	0x04, 0x17
        /*009a*/ 	.short	(.L_31 - .L_30)
.L_30:
        /*009c*/ 	.word	0x00000000
        /*00a0*/ 	.short	0x0001
        /*00a2*/ 	.short	0x0008
        /*00a4*/ 	.byte	0x00, 0xf4, 0x21, 0x00


	//----- nvinfo : EIATTR_KPARAM_INFO
	.align		4
.L_31:
        /*00a8*/ 	.byte	0x04, 0x17
        /*00aa*/ 	.short	(.L_33 - .L_32)
.L_32:
        /*00ac*/ 	.word	0x00000000
        /*00b0*/ 	.short	0x0000
        /*00b2*/ 	.short	0x0000
        /*00b4*/ 	.byte	0x00, 0xf4, 0x21, 0x00


	//----- nvinfo : EIATTR_SPARSE_MMA_MASK
	.align		4
.L_33:
        /*00b8*/ 	.byte	0x03, 0x50
        /*00ba*/ 	.short	0x0000


	//----- nvinfo : EIATTR_MAXREG_COUNT
	.align		4
        /*00bc*/ 	.byte	0x03, 0x1b
        /*00be*/ 	.short	0x00ff


	//----- nvinfo : EIATTR_EXIT_INSTR_OFFSETS
	.align		4
        /*00c0*/ 	.byte	0x04, 0x1c
        /*00c2*/ 	.short	(.L_35 - .L_34)


	//   ....[0]....
.L_34:
        /*00c4*/ 	.word	0x00000680


	//----- nvinfo : EIATTR_REQNTID
	.align		4
.L_35:
        /*00c8*/ 	.byte	0x04, 0x10
        /*00ca*/ 	.short	(.L_37 - .L_36)
.L_36:
        /*00cc*/ 	.word	0x00000100
        /*00d0*/ 	.word	0x00000001
        /*00d4*/ 	.word	0x00000001


	//----- nvinfo : EIATTR_CBANK_PARAM_SIZE
	.align		4
.L_37:
        /*00d8*/ 	.byte	0x03, 0x19
        /*00da*/ 	.short	0x0054


	//----- nvinfo : EIATTR_PARAM_CBANK
	.align		4
        /*00dc*/ 	.byte	0x04, 0x0a
        /*00de*/ 	.short	(.L_39 - .L_38)
	.align		4
.L_38:
        /*00e0*/ 	.word	index@(.nv.constant0.triton_poi_fused__native_batch_norm_legit_no_training_cat_relu_4)
        /*00e4*/ 	.short	0x0210
        /*00e6*/ 	.short	0x0054


	//----- nvinfo : EIATTR_SW_WAR
	.align		4
.L_39:
        /*00e8*/ 	.byte	0x04, 0x36
        /*00ea*/ 	.short	(.L_41 - .L_40)
.L_40:
        /*00ec*/ 	.word	0x00000008
.L_41:


//--------------------- .nv.callgraph             --------------------------
	.section	.nv.callgraph,"",@"SHT_CUDA_CALLGRAPH"
	.align	4
	.sectionentsize	8
	.align		4
        /*0000*/ 	.word	0x00000000
	.align		4
        /*0004*/ 	.word	0xffffffff
	.align		4
        /*0008*/ 	.word	0x00000000
	.align		4
        /*000c*/ 	.word	0xfffffffe
	.align		4
        /*0010*/ 	.word	0x00000000
	.align		4
        /*0014*/ 	.word	0xfffffffd
	.align		4
        /*0018*/ 	.word	0x00000000
	.align		4
        /*001c*/ 	.word	0xfffffffc


//--------------------- .nv.constant4             --------------------------
	.section	.nv.constant4,"a",@progbits
	.align	8
	.align		8
.nv.constant4:
        /*0000*/ 	.dword	_$_str
	.align		8
        /*0008*/ 	.dword	_$_str_$_2


//--------------------- .text.triton_poi_fused__native_batch_norm_legit_no_training_cat_relu_4 --------------------------
	.section	.text.triton_poi_fused__native_batch_norm_legit_no_training_cat_relu_4,"ax",@progbits
	.align	128
        .global         triton_poi_fused__native_batch_norm_legit_no_training_cat_relu_4
        .type           triton_poi_fused__native_batch_norm_legit_no_training_cat_relu_4,@function
        .size           triton_poi_fused__native_batch_norm_legit_no_training_cat_relu_4,(.L_x_1 - triton_poi_fused__native_batch_norm_legit_no_training_cat_relu_4)
        .other          triton_poi_fused__native_batch_norm_legit_no_training_cat_relu_4,@"STO_CUDA_ENTRY STV_DEFAULT"
triton_poi_fused__native_batch_norm_legit_no_training_cat_relu_4:
.text.triton_poi_fused__native_batch_norm_legit_no_training_cat_relu_4:
[----:B------:R-:W-:Y:S01]  /*0000*/  LDC R1, c[0x0][0x28] ;  /* 0x00000a00ff017b82 */ /* 0x000fe20000000800 */
[----:B------:R-:W1:Y:S07]  /*0010*/  S2R R0, SR_TID.X ;  /* 0x0000000000007919 */ /* 0x000e6e0000002100 */
[----:B------:R-:W2:Y:S01]  /*0020*/  LDC.64 R6, c[0x0][0x238] ;  /* 0x00008e00ff067b82 */ /* 0x000ea20000000a00 */
[----:B------:R-:W-:Y:S01]  /*0030*/  IMAD.MOV.U32 R4, RZ, RZ, RZ ;  /* 0x000000ffff047224 */ /* 0x000fe200078e00ff */
[----:B------:R-:W-:Y:S01]  /*0040*/  ULDC.64 UR4, c[0x0][0x208] ;  /* 0x0000820000047ab9 */ /* 0x000fe20000000a00 */
[----:B------:R-:W3:Y:S01]  /*0050*/  S2R R3, SR_CTAID.X ;  /* 0x0000000000037919 */ /* 0x000ee20000002500 */
[----:B------:R-:W-:Y:S01]  /*0060*/  ULDC.64 UR6, c[0x0][0x220] ;  /* 0x0000880000067ab9 */ /* 0x000fe20000000a00 */
[----:B------:R-:W-:-:S03]  /*0070*/  ULDC.64 UR8, c[0x0][0x228] ;  /* 0x00008a0000087ab9 */ /* 0x000fc60000000a00 */
[----:B------:R-:W4:Y:S08]  /*0080*/  LDC.64 R24, c[0x0][0x230] ;  /* 0x00008c00ff187b82 */ /* 0x000f300000000a00 */
[----:B------:R-:W5:Y:S01]  /*0090*/  LDC.64 R14, c[0x0][0x240] ;  /* 0x00009000ff0e7b82 */ /* 0x000f620000000a00 */
[----:B-1----:R-:W-:-:S05]  /*00a0*/  IMAD.SHL.U32 R0, R0, 0x2, RZ ;  /* 0x0000000200007824 */ /* 0x002fca00078e00ff */
[----:B------:R-:W-:-:S05]  /*00b0*/  LOP3.LUT R0, R0, 0x1fe, RZ, 0xc0, !PT ;  /* 0x000001fe00007812 */ /* 0x000fca00078ec0ff */
[----:B---3--:R-:W-:-:S05]  /*00c0*/  IMAD R3, R3, 0x200, R0 ;  /* 0x0000020003037824 */ /* 0x008fca00078e0200 */
[----:B------:R-:W-:-:S04]  /*00d0*/  SHF.R.S32.HI R2, RZ, 0x1f, R3 ;  /* 0x0000001fff027819 */ /* 0x000fc80000011403 */
[----:B------:R-:W-:Y:S01]  /*00e0*/  LEA.HI R0, R2, R3, RZ, 0xc ;  /* 0x0000000302007211 */ /* 0x000fe200078f60ff */
[----:B------:R-:W-:-:S03]  /*00f0*/  IMAD.MOV.U32 R2, RZ, RZ, RZ ;  /* 0x000000ffff027224 */ /* 0x000fc600078e00ff */
[----:B------:R-:W-:Y:S01]  /*0100*/  SHF.R.S32.HI R5, RZ, 0xc, R0 ;  /* 0x0000000cff057819 */ /* 0x000fe20000011400 */
[----:B------:R-:W-:Y:S01]  /*0110*/  IMAD.HI R2, R3, -0x77777777, R2 ;  /* 0x8888888903027827 */ /* 0x000fe200078e0202 */
[----:B------:R-:W-:-:S03]  /*0120*/  LOP3.LUT R11, R0, 0xfffff000, RZ, 0xc0, !PT ;  /* 0xfffff000000b7812 */ /* 0x000fc600078ec0ff */
[----:B------:R-:W-:Y:S01]  /*0130*/  IMAD.HI R4, R5, -0x77777777, R4 ;  /* 0x8888888905047827 */ /* 0x000fe200078e0204 */
[----:B------:R-:W-:-:S03]  /*0140*/  SHF.R.U32.HI R13, RZ, 0x1f, R2 ;  /* 0x0000001fff0d7819 */ /* 0x000fc60000011602 */
[----:B------:R-:W-:Y:S01]  /*0150*/  IMAD.IADD R11, R3, 0x1, -R11 ;  /* 0x00000001030b7824 */ /* 0x000fe200078e0a0b */
[----:B------:R-:W-:Y:S02]  /*0160*/  SHF.R.U32.HI R9, RZ, 0x1f, R4 ;  /* 0x0000001fff097819 */ /* 0x000fe40000011604 */
[----:B------:R-:W-:Y:S02]  /*0170*/  LEA.HI.SX32 R13, R2, R13, 0xf ;  /* 0x0000000d020d7211 */ /* 0x000fe400078f7aff */
[----:B------:R-:W-:-:S03]  /*0180*/  LEA.HI.SX32 R9, R4, R9, 0x1b ;  /* 0x0000000904097211 */ /* 0x000fc600078fdaff */
[----:B------:R-:W-:Y:S02]  /*0190*/  IMAD R10, R13, 0xc000, R11 ;  /* 0x0000c0000d0a7824 */ /* 0x000fe400078e020b */
[----:B------:R-:W-:Y:S02]  /*01a0*/  IMAD R2, R9, -0x3c, R5 ;  /* 0xffffffc409027824 */ /* 0x000fe400078e0205 */
[----:B------:R-:W1:Y:S02]  /*01b0*/  LDC.64 R4, c[0x0][0x210] ;  /* 0x00008400ff047b82 */ /* 0x000e640000000a00 */
[----:B--2---:R-:W-:-:S04]  /*01c0*/  IMAD.WIDE R6, R2, 0x4, R6 ;  /* 0x0000000402067825 */ /* 0x004fc800078e0206 */
[----:B------:R-:W-:Y:S01]  /*01d0*/  IMAD.SHL.U32 R9, R2, 0x1000, RZ ;  /* 0x0000100002097824 */ /* 0x000fe200078e00ff */
[----:B------:R2:W3:Y:S01]  /*01e0*/  LDG.E.EL R0, desc[UR4][R6.64] ;  /* 0x0000000406007981 */ /* 0x0004e2000c2e1900 */
[----:B------:R-:W-:Y:S01]  /*01f0*/  SHF.R.S32.HI R12, RZ, 0x1f, R10 ;  /* 0x0000001fff0c7819 */ /* 0x000fe2000001140a */
[C---:B------:R-:W-:Y:S02]  /*0200*/  IMAD R8, R13.reuse, -0x3c000, R3 ;  /* 0xfffc40000d087824 */ /* 0x040fe400078e0203 */
[----:B------:R-:W-:Y:S02]  /*0210*/  IADD3 R10, P0, R9, R10, RZ ;  /* 0x0000000a090a7210 */ /* 0x000fe40007f1e0ff */
[----:B------:R-:W-:Y:S02]  /*0220*/  IMAD R19, R13, 0x18000, R8 ;  /* 0x000180000d137824 */ /* 0x000fe400078e0208 */
[----:B------:R-:W-:Y:S01]  /*0230*/  LEA.HI.X.SX32 R11, R9, R12, 0x1, P0 ;  /* 0x0000000c090b7211 */ /* 0x000fe200000f0eff */
[----:B------:R-:W-:Y:S01]  /*0240*/  IMAD.SHL.U32 R22, R10, 0x4, RZ ;  /* 0x000000040a167824 */ /* 0x000fe200078e00ff */
[----:B--2---:R-:W-:Y:S01]  /*0250*/  CS2R R6, SRZ ;  /* 0x0000000000067805 */ /* 0x004fe2000001ff00 */
[----:B------:R-:W-:Y:S01]  /*0260*/  VIADD R9, R2, 0xffffffdc ;  /* 0xffffffdc02097836 */ /* 0x000fe20000000000 */
[----:B------:R-:W-:Y:S01]  /*0270*/  SHF.L.U64.HI R10, R10, 0x2, R11 ;  /* 0x000000020a0a7819 */ /* 0x000fe2000001020b */
[C---:B------:R-:W-:Y:S01]  /*0280*/  VIADD R8, R2.reuse, 0xffffffe8 ;  /* 0xffffffe802087836 */ /* 0x040fe20000000000 */
[----:B------:R-:W-:Y:S01]  /*0290*/  IADD3 R16, P2, R22, UR6, RZ ;  /* 0x0000000616107c10 */ /* 0x000fe2000ff5e0ff */
[----:B------:R-:W2:Y:S01]  /*02a0*/  LDC.64 R12, c[0x0][0x248] ;  /* 0x00009200ff0c7b82 */ /* 0x000ea20000000a00 */
[----:B------:R-:W-:Y:S01]  /*02b0*/  ISETP.GE.U32.AND P1, PT, R9, 0xc, PT ;  /* 0x0000000c0900780c */ /* 0x000fe20003f26070 */
[----:B-1----:R-:W-:Y:S01]  /*02c0*/  IMAD.WIDE R18, R19, 0x4, R4 ;  /* 0x0000000413127825 */ /* 0x002fe200078e0204 */
[----:B------:R-:W-:Y:S01]  /*02d0*/  IADD3.X R17, R10, UR7, RZ, P2, !PT ;  /* 0x000000070a117c10 */ /* 0x000fe200097fe4ff */
[----:B------:R-:W-:Y:S01]  /*02e0*/  ULDC.64 UR6, c[0x0][0x218] ;  /* 0x0000860000067ab9 */ /* 0x000fe20000000a00 */
[----:B------:R-:W-:-:S02]  /*02f0*/  ISETP.GT.AND P2, PT, R2, 0x2f, PT ;  /* 0x0000002f0200780c */ /* 0x000fc40003f44270 */
[----:B------:R-:W-:Y:S02]  /*0300*/  IADD3 R20, P3, R22, UR6, RZ ;  /* 0x0000000616147c10 */ /* 0x000fe4000ff7e0ff */
[----:B------:R-:W-:Y:S02]  /*0310*/  IADD3 R22, P4, R22, UR8, RZ ;  /* 0x0000000816167c10 */ /* 0x000fe4000ff9e0ff */
[----:B------:R-:W-:Y:S02]  /*0320*/  ISETP.GE.U32.AND P0, PT, R8, 0xc, PT ;  /* 0x0000000c0800780c */ /* 0x000fe40003f06070 */
[----:B------:R-:W-:Y:S01]  /*0330*/  IADD3.X R21, R10, UR7, RZ, P3, !PT ;  /* 0x000000070a157c10 */ /* 0x000fe20009ffe4ff */
[----:B------:R4:W3:Y:S01]  /*0340*/  @!P1 LDG.E.64 R6, desc[UR4][R16.64+-0x90000] ;  /* 0xf700000410069981 */ /* 0x0008e2000c1e1b00 */
[----:B------:R-:W-:Y:S02]  /*0350*/  IADD3.X R23, R10, UR9, RZ, P4, !PT ;  /* 0x000000090a177c10 */ /* 0x000fe4000a7fe4ff */
[----:B------:R-:W-:-:S02]  /*0360*/  CS2R R10, SRZ ;  /* 0x00000000000a7805 */ /* 0x000fc4000001ff00 */
[C---:B------:R-:W-:Y:S02]  /*0370*/  ISETP.GE.AND P4, PT, R2.reuse, 0x18, PT ;  /* 0x000000180200780c */ /* 0x040fe40003f86270 */
[----:B------:R-:W-:Y:S02]  /*0380*/  CS2R R8, SRZ ;  /* 0x0000000000087805 */ /* 0x000fe4000001ff00 */
[----:B------:R-:W-:Y:S01]  /*0390*/  CS2R R4, SRZ ;  /* 0x0000000000047805 */ /* 0x000fe2000001ff00 */
[----:B------:R3:W3:Y:S04]  /*03a0*/  @P2 LDG.E.64 R10, desc[UR4][R22.64+-0xc0000] ;  /* 0xf4000004160a2981 */ /* 0x0006e8000c1e1b00 */
[----:B------:R-:W3:Y:S01]  /*03b0*/  @!P0 LDG.E.64 R8, desc[UR4][R20.64+-0x60000] ;  /* 0xfa00000414088981 */ /* 0x000ee2000c1e1b00 */
[----:B----4-:R-:W-:-:S03]  /*03c0*/  IMAD.WIDE R16, R2, 0x4, R24 ;  /* 0x0000000402107825 */ /* 0x010fc600078e0218 */
[----:B------:R1:W4:Y:S01]  /*03d0*/  @!P4 LDG.E.64 R4, desc[UR4][R18.64] ;  /* 0x000000041204c981 */ /* 0x000322000c1e1b00 */
[----:B--2---:R-:W-:-:S03]  /*03e0*/  IMAD.WIDE R12, R2, 0x4, R12 ;  /* 0x00000004020c7825 */ /* 0x004fc600078e020c */
[----:B------:R-:W2:Y:S01]  /*03f0*/  LDG.E.EL R16, desc[UR4][R16.64] ;  /* 0x0000000410107981 */ /* 0x000ea2000c2e1900 */
[----:B-----5:R-:W-:-:S03]  /*0400*/  IMAD.WIDE R14, R2, 0x4, R14 ;  /* 0x00000004020e7825 */ /* 0x020fc600078e020e */
[----:B------:R-:W5:Y:S04]  /*0410*/  LDG.E.EL R13, desc[UR4][R12.64] ;  /* 0x000000040c0d7981 */ /* 0x000f68000c2e1900 */
[----:B------:R1:W5:Y:S01]  /*0420*/  LDG.E.EL R2, desc[UR4][R14.64] ;  /* 0x000000040e027981 */ /* 0x000362000c2e1900 */
[----:B---3--:R-:W-:-:S04]  /*0430*/  FADD R22, R0, 9.9999997473787516356e-06 ;  /* 0x3727c5ac00167421 */ /* 0x008fc80000000000 */
[----:B------:R-:W3:Y:S02]  /*0440*/  MUFU.SQRT R23, R22 ;  /* 0x0000001600177308 */ /* 0x000ee40000002000 */
[C---:B---3--:R-:W-:Y:S02]  /*0450*/  FSETP.GT.AND P3, PT, R23.reuse, 8.50705917302346158658e+37, PT ;  /* 0x7e8000001700780b */ /* 0x048fe40003f64000 */
[----:B------:R-:W-:-:S11]  /*0460*/  FSETP.GEU.AND P5, PT, R23, 1.175494350822287508e-38, PT ;  /* 0x008000001700780b */ /* 0x000fd60003fae000 */
[----:B------:R-:W-:-:S04]  /*0470*/  @P3 FMUL R23, R23, 0.25 ;  /* 0x3e80000017173820 */ /* 0x000fc80000400000 */
[----:B------:R-:W-:Y:S01]  /*0480*/  @!P5 FMUL R23, R23, 16777216 ;  /* 0x4b8000001717d820 */ /* 0x000fe20000400000 */
[----:B------:R-:W-:Y:S02]  /*0490*/  SEL R0, R6, RZ, !P1 ;  /* 0x000000ff06007207 */ /* 0x000fe40004800000 */
[----:B------:R-:W-:Y:S01]  /*04a0*/  @P1 SEL R0, R10, RZ, P2 ;  /* 0x000000ff0a001207 */ /* 0x000fe20001000000 */
[----:B------:R-:W-:Y:S02]  /*04b0*/  IMAD.MOV.U32 R10, RZ, RZ, 0x3e800000 ;  /* 0x3e800000ff0a7424 */ /* 0x000fe400078e00ff */
[----:B------:R-:W3:Y:S01]  /*04c0*/  MUFU.RCP R23, R23 ;  /* 0x0000001700177308 */ /* 0x000ee20000001000 */
[----:B-1----:R-:W-:Y:S02]  /*04d0*/  SEL R18, R7, RZ, !P1 ;  /* 0x000000ff07127207 */ /* 0x002fe40004800000 */
[----:B------:R-:W-:Y:S01]  /*04e0*/  @P1 SEL R18, R11, RZ, P2 ;  /* 0x000000ff0b121207 */ /* 0x000fe20001000000 */
[----:B------:R-:W1:Y:S01]  /*04f0*/  LDC.64 R6, c[0x0][0x258] ;  /* 0x00009600ff067b82 */ /* 0x000e620000000a00 */
[----:B------:R-:W-:-:S02]  /*0500*/  SEL R11, R8, RZ, !P0 ;  /* 0x000000ff080b7207 */ /* 0x000fc40004000000 */
[----:B0-----:R-:W-:Y:S02]  /*0510*/  SEL R15, R9, RZ, !P0 ;  /* 0x000000ff090f7207 */ /* 0x001fe40004000000 */
[----:B------:R-:W-:Y:S02]  /*0520*/  FSEL R10, R10, 1, P3 ;  /* 0x3f8000000a0a7808 */ /* 0x000fe40001800000 */
[----:B----4-:R-:W-:Y:S01]  /*0530*/  SEL R4, R4, RZ, !P4 ;  /* 0x000000ff04047207 */ /* 0x010fe20006000000 */
[----:B------:R-:W0:Y:S01]  /*0540*/  LDC.64 R8, c[0x0][0x250] ;  /* 0x00009400ff087b82 */ /* 0x000e220000000a00 */
[----:B------:R-:W-:Y:S02]  /*0550*/  SEL R5, R5, RZ, !P4 ;  /* 0x000000ff05057207 */ /* 0x000fe40006000000 */
[----:B------:R-:W-:Y:S01]  /*0560*/  @P4 SEL R4, R11, R0, !P0 ;  /* 0x000000000b044207 */ /* 0x000fe20004000000 */
[----:B------:R-:W-:Y:S01]  /*0570*/  @!P5 FMUL R10, R10, 16777216 ;  /* 0x4b8000000a0ad820 */ /* 0x000fe20000400000 */
[----:B------:R-:W-:-:S03]  /*0580*/  @P4 SEL R5, R15, R18, !P0 ;  /* 0x000000120f054207 */ /* 0x000fc60004000000 */
[C---:B--2---:R-:W-:Y:S01]  /*0590*/  FADD R0, -R16.reuse, R4 ;  /* 0x0000000410007221 */ /* 0x044fe20000000100 */
[----:B---3--:R-:W-:Y:S01]  /*05a0*/  FMUL R23, R23, R10 ;  /* 0x0000000a17177220 */ /* 0x008fe20000400000 */
[----:B------:R-:W-:-:S03]  /*05b0*/  FADD R16, -R16, R5 ;  /* 0x0000000510107221 */ /* 0x000fc60000000100 */
[-C--:B------:R-:W-:Y:S01]  /*05c0*/  FMUL R0, R0, R23.reuse ;  /* 0x0000001700007220 */ /* 0x080fe20000400000 */
[----:B------:R-:W-:-:S03]  /*05d0*/  FMUL R16, R16, R23 ;  /* 0x0000001710107220 */ /* 0x000fc60000400000 */
[C-C-:B-----5:R-:W-:Y:S01]  /*05e0*/  FFMA R0, R2.reuse, R0, R13.reuse ;  /* 0x0000000002007223 */ /* 0x160fe2000000000d */
[----:B------:R-:W-:Y:S01]  /*05f0*/  FFMA R16, R2, R16, R13 ;  /* 0x0000001002107223 */ /* 0x000fe2000000000d */
[----:B-1----:R-:W-:-:S03]  /*0600*/  IMAD.WIDE R6, R3, 0x4, R6 ;  /* 0x0000000403067825 */ /* 0x002fc600078e0206 */
[----:B------:R-:W-:Y:S02]  /*0610*/  FSETP.GEU.AND P0, PT, R0, RZ, PT ;  /* 0x000000ff0000720b */ /* 0x000fe40003f0e000 */
[----:B------:R-:W-:Y:S01]  /*0620*/  FSETP.GEU.AND P1, PT, R16, RZ, PT ;  /* 0x000000ff1000720b */ /* 0x000fe20003f2e000 */
[----:B0-----:R-:W-:Y:S01]  /*0630*/  IMAD.WIDE R8, R3, 0x4, R8 ;  /* 0x0000000403087825 */ /* 0x001fe200078e0208 */
[----:B------:R-:W-:Y:S02]  /*0640*/  FSEL R2, R0, RZ, P0 ;  /* 0x000000ff00027208 */ /* 0x000fe40000000000 */
[----:B------:R-:W-:Y:S02]  /*0650*/  FSEL R3, R16, RZ, P1 ;  /* 0x000000ff10037208 */ /* 0x000fe40000800000 */
[----:B------:R-:W-:Y:S04]  /*0660*/  STG.E.64 desc[UR4][R8.64], R4 ;  /* 0x0000000408007986 */ /* 0x000fe8000c101b04 */
[----:B------:R-:W-:Y:S01]  /*0670*/  STG.E.64 desc[UR4][R6.64], R2 ;  /* 0x0000000206007986 */ /* 0x000fe2000c101b04 */
[----:B------:R-:W-:Y:S05]  /*0680*/  EXIT ;  /* 0x000000000000794d */ /* 0x000fea0003800000 */
.L_x_0:
[----:B------:R-:W-:-:S00]  /*0690*/  BRA `(.L_x_0) ;  /* 0xfffffffc00fc7947 */ /* 0x000fc0000383ffff */
[----:B------:R-:W-:-:S00]  /*06a0*/  NOP ;  /* 0x0000000000007918 */ /* 0x000fc00000000000 */
        /* <DEDUP_REMOVED lines=13> */
.L_x_1:


//--------------------- .nv.global.init           --------------------------
	.section	.nv.global.init,"aw",@progbits
.nv.global.init:
	.type		_$_str,@object
	.size		_$_str,(_$_str_$_2 - _$_str)
_$_str:
        /*0000*/ 	.byte	0x5f, 0x5f, 0x43, 0x55, 0x44, 0x41, 0x5f, 0x46, 0x54, 0x5a, 0x00
	.type		_$_str_$_2,@object
	.size		_$_str_$_2,(.L_1 - _$_str_$_2)
_$_str_$_2:
        /*000b*/ 	.byte	0x5f, 0x5f, 0x43, 0x55, 0x44, 0x41, 0x5f, 0x50, 0x52, 0x45, 0x43, 0x5f, 0x53, 0x51, 0x52, 0x54
        /*001b*/ 	.byte	0x00
.L_1:


//--------------------- .nv.constant0.triton_poi_fused__native_batch_norm_legit_no_training_cat_relu_4 --------------------------
	.section	.nv.constant0.triton_poi_fused__native_batch_norm_legit_no_training_cat_relu_4,"a",@progbits
	.sectionflags	@""
	.align	4
.nv.constant0.triton_poi_fused__native_batch_norm_legit_no_training_cat_relu_4:
	.zero		612
